//
// Generated by NVIDIA NVVM Compiler
//
// Compiler Build ID: CL-36424714
// Cuda compilation tools, release 13.0, V13.0.88
// Based on NVVM 20.0.0
//

.version 9.0
.target sm_100
.address_size 64

	// .globl	_Z28matrix_multiplication_kernelPKfS0_Pfiii
// _ZZ28matrix_multiplication_kernelPKfS0_PfiiiE7sharedA has been demoted
// _ZZ28matrix_multiplication_kernelPKfS0_PfiiiE7sharedB has been demoted

.visible .entry _Z28matrix_multiplication_kernelPKfS0_Pfiii(
	.param .u64 .ptr .align 1 _Z28matrix_multiplication_kernelPKfS0_Pfiii_param_0,
	.param .u64 .ptr .align 1 _Z28matrix_multiplication_kernelPKfS0_Pfiii_param_1,
	.param .u64 .ptr .align 1 _Z28matrix_multiplication_kernelPKfS0_Pfiii_param_2,
	.param .u32 _Z28matrix_multiplication_kernelPKfS0_Pfiii_param_3,
	.param .u32 _Z28matrix_multiplication_kernelPKfS0_Pfiii_param_4,
	.param .u32 _Z28matrix_multiplication_kernelPKfS0_Pfiii_param_5
)
{
	.reg .pred 	%p<12>;
	.reg .b32 	%r<42>;
	.reg .b32 	%f<63>;
	.reg .b64 	%rd<13>;
	// demoted variable
	.shared .align 4 .b8 _ZZ28matrix_multiplication_kernelPKfS0_PfiiiE7sharedA[1024];
	// demoted variable
	.shared .align 4 .b8 _ZZ28matrix_multiplication_kernelPKfS0_PfiiiE7sharedB[1088];
	ld.param.u64 	%rd3, [_Z28matrix_multiplication_kernelPKfS0_Pfiii_param_0];
	ld.param.u64 	%rd4, [_Z28matrix_multiplication_kernelPKfS0_Pfiii_param_1];
	ld.param.u64 	%rd5, [_Z28matrix_multiplication_kernelPKfS0_Pfiii_param_2];
	ld.param.u32 	%r23, [_Z28matrix_multiplication_kernelPKfS0_Pfiii_param_3];
	ld.param.u32 	%r24, [_Z28matrix_multiplication_kernelPKfS0_Pfiii_param_4];
	ld.param.u32 	%r25, [_Z28matrix_multiplication_kernelPKfS0_Pfiii_param_5];
	mov.u32 	%r26, %ctaid.y;
	mov.u32 	%r27, %ntid.y;
	mov.u32 	%r39, %tid.y;
	mad.lo.s32 	%r2, %r26, %r27, %r39;
	mov.u32 	%r28, %ctaid.x;
	mov.u32 	%r29, %ntid.x;
	mov.u32 	%r37, %tid.x;
	mad.lo.s32 	%r4, %r28, %r29, %r37;
	setp.lt.s32 	%p1, %r24, 1;
	mov.f32 	%f62, 0f00000000;
	@%p1 bra 	$L__BB0_7;
	add.s32 	%r30, %r24, 15;
	shr.u32 	%r31, %r30, 4;
	shl.b32 	%r32, %r39, 6;
	mov.u32 	%r33, _ZZ28matrix_multiplication_kernelPKfS0_PfiiiE7sharedA;
	add.s32 	%r5, %r33, %r32;
	shl.b32 	%r34, %r37, 2;
	add.s32 	%r6, %r5, %r34;
	mov.u32 	%r35, _ZZ28matrix_multiplication_kernelPKfS0_PfiiiE7sharedB;
	add.s32 	%r8, %r35, %r34;
	mad.lo.s32 	%r7, %r39, 68, %r8;
	neg.s32 	%r41, %r31;
	mad.lo.s32 	%r40, %r39, %r25, %r4;
	shl.b32 	%r11, %r25, 4;
	mad.lo.s32 	%r38, %r24, %r2, %r37;
	cvta.to.global.u64 	%rd1, %rd3;
	cvta.to.global.u64 	%rd2, %rd4;
	mov.f32 	%f62, 0f00000000;
$L__BB0_2:
	setp.ge.s32 	%p2, %r2, %r23;
	setp.ge.u32 	%p3, %r37, %r24;
	mov.f32 	%f60, 0f00000000;
	or.pred  	%p4, %p2, %p3;
	@%p4 bra 	$L__BB0_4;
	mul.wide.u32 	%rd6, %r38, 4;
	add.s64 	%rd7, %rd1, %rd6;
	ld.global.f32 	%f60, [%rd7];
$L__BB0_4:
	setp.ge.s32 	%p5, %r4, %r25;
	st.shared.f32 	[%r6], %f60;
	setp.ge.u32 	%p6, %r39, %r24;
	mov.f32 	%f61, 0f00000000;
	or.pred  	%p7, %p5, %p6;
	@%p7 bra 	$L__BB0_6;
	mul.wide.u32 	%rd8, %r40, 4;
	add.s64 	%rd9, %rd2, %rd8;
	ld.global.f32 	%f61, [%rd9];
$L__BB0_6:
	st.shared.f32 	[%r7], %f61;
	bar.sync 	0;
	ld.shared.f32 	%f12, [%r5];
	ld.shared.f32 	%f13, [%r8];
	fma.rn.f32 	%f14, %f12, %f13, %f62;
	ld.shared.f32 	%f15, [%r5+4];
	ld.shared.f32 	%f16, [%r8+68];
	fma.rn.f32 	%f17, %f15, %f16, %f14;
	ld.shared.f32 	%f18, [%r5+8];
	ld.shared.f32 	%f19, [%r8+136];
	fma.rn.f32 	%f20, %f18, %f19, %f17;
	ld.shared.f32 	%f21, [%r5+12];
	ld.shared.f32 	%f22, [%r8+204];
	fma.rn.f32 	%f23, %f21, %f22, %f20;
	ld.shared.f32 	%f24, [%r5+16];
	ld.shared.f32 	%f25, [%r8+272];
	fma.rn.f32 	%f26, %f24, %f25, %f23;
	ld.shared.f32 	%f27, [%r5+20];
	ld.shared.f32 	%f28, [%r8+340];
	fma.rn.f32 	%f29, %f27, %f28, %f26;
	ld.shared.f32 	%f30, [%r5+24];
	ld.shared.f32 	%f31, [%r8+408];
	fma.rn.f32 	%f32, %f30, %f31, %f29;
	ld.shared.f32 	%f33, [%r5+28];
	ld.shared.f32 	%f34, [%r8+476];
	fma.rn.f32 	%f35, %f33, %f34, %f32;
	ld.shared.f32 	%f36, [%r5+32];
	ld.shared.f32 	%f37, [%r8+544];
	fma.rn.f32 	%f38, %f36, %f37, %f35;
	ld.shared.f32 	%f39, [%r5+36];
	ld.shared.f32 	%f40, [%r8+612];
	fma.rn.f32 	%f41, %f39, %f40, %f38;
	ld.shared.f32 	%f42, [%r5+40];
	ld.shared.f32 	%f43, [%r8+680];
	fma.rn.f32 	%f44, %f42, %f43, %f41;
	ld.shared.f32 	%f45, [%r5+44];
	ld.shared.f32 	%f46, [%r8+748];
	fma.rn.f32 	%f47, %f45, %f46, %f44;
	ld.shared.f32 	%f48, [%r5+48];
	ld.shared.f32 	%f49, [%r8+816];
	fma.rn.f32 	%f50, %f48, %f49, %f47;
	ld.shared.f32 	%f51, [%r5+52];
	ld.shared.f32 	%f52, [%r8+884];
	fma.rn.f32 	%f53, %f51, %f52, %f50;
	ld.shared.f32 	%f54, [%r5+56];
	ld.shared.f32 	%f55, [%r8+952];
	fma.rn.f32 	%f56, %f54, %f55, %f53;
	ld.shared.f32 	%f57, [%r5+60];
	ld.shared.f32 	%f58, [%r8+1020];
	fma.rn.f32 	%f62, %f57, %f58, %f56;
	bar.sync 	0;
	add.s32 	%r41, %r41, 1;
	setp.ne.s32 	%p8, %r41, 0;
	add.s32 	%r40, %r40, %r11;
	add.s32 	%r39, %r39, 16;
	add.s32 	%r38, %r38, 16;
	add.s32 	%r37, %r37, 16;
	@%p8 bra 	$L__BB0_2;
$L__BB0_7:
	setp.ge.s32 	%p9, %r2, %r23;
	setp.ge.s32 	%p10, %r4, %r25;
	or.pred  	%p11, %p9, %p10;
	@%p11 bra 	$L__BB0_9;
	mad.lo.s32 	%r36, %r25, %r2, %r4;
	cvta.to.global.u64 	%rd10, %rd5;
	mul.wide.s32 	%rd11, %r36, 4;
	add.s64 	%rd12, %rd10, %rd11;
	st.global.f32 	[%rd12], %f62;
$L__BB0_9:
	ret;

}


// ===== COMPILED SASS (sm_100) =====

	.target	sm_100

	.elftype	@"ET_EXEC"


//--------------------- .note.nv.tkinfo           --------------------------
	.section	.note.nv.tkinfo,"",@"SHT_NOTE"
	.sectionflags	@"SHF_NOTE_NV_TKINFO"
	.tkinfo
        /*0018*/ 	.word	0x00000002
        /*0030*/ 	.string	""
        /*0030*/ 	.string	"ptxas"
        /*0030*/ 	.string	"Cuda compilation tools, release 13.0, V13.0.88"
        /*0030*/ 	.string	"Build cuda_13.0.r13.0/compiler.36424714_0"
        /*0030*/ 	.string	"-arch sm_100 -m 64 "



//--------------------- .note.nv.cuinfo           --------------------------
	.section	.note.nv.cuinfo,"",@"SHT_NOTE"
	.sectionflags	@"SHF_NOTE_NV_CUINFO"
        /*0018*/ 	.short	0x0002
        /*001a*/ 	.short	0x0064
        /*001c*/ 	.short	0x0082
	.zero		2


//--------------------- .nv.info                  --------------------------
	.section	.nv.info,"",@"SHT_CUDA_INFO"
	.align	4


	//----- nvinfo : EIATTR_REGCOUNT
	.align		4
        /*0000*/ 	.byte	0x04, 0x2f
        /*0002*/ 	.short	(.L_1 - .L_0)
	.align		4
.L_0:
        /*0004*/ 	.word	index@(_Z28matrix_multiplication_kernelPKfS0_Pfiii)
        /*0008*/ 	.word	0x00000020


	//----- nvinfo : EIATTR_FRAME_SIZE
	.align		4
.L_1:
        /*000c*/ 	.byte	0x04, 0x11
        /*000e*/ 	.short	(.L_3 - .L_2)
	.align		4
.L_2:
        /*0010*/ 	.word	index@(_Z28matrix_multiplication_kernelPKfS0_Pfiii)
        /*0014*/ 	.word	0x00000000


	//----- nvinfo : EIATTR_MIN_STACK_SIZE
	.align		4
.L_3:
        /*0018*/ 	.byte	0x04, 0x12
        /*001a*/ 	.short	(.L_5 - .L_4)
	.align		4
.L_4:
        /*001c*/ 	.word	index@(_Z28matrix_multiplication_kernelPKfS0_Pfiii)
        /*0020*/ 	.word	0x00000000
.L_5:


//--------------------- .nv.compat                --------------------------
	.section	.nv.compat,"",@"SHT_CUDA_COMPAT_INFO"
	.align	4
        /*0000*/ 	.byte	0x02, 0x09, 0x00, 0x00, 0x02, 0x02, 0x01, 0x00, 0x02, 0x05, 0x05, 0x00, 0x03, 0x07, 0x01, 0x01
        /*0010*/ 	.byte	0x02, 0x03, 0x00, 0x00, 0x02, 0x06, 0x01, 0x00, 0x04, 0x0b, 0x08, 0x00, 0x09, 0x00, 0x00, 0x00
        /*0020*/ 	.byte	0x00, 0x00, 0x00, 0x00


//--------------------- .nv.info._Z28matrix_multiplication_kernelPKfS0_Pfiii --------------------------
	.section	.nv.info._Z28matrix_multiplication_kernelPKfS0_Pfiii,"",@"SHT_CUDA_INFO"
	.sectionflags	@""
	.align	4


	//----- nvinfo : EIATTR_CUDA_API_VERSION
	.align		4
        /*0000*/ 	.byte	0x04, 0x37
        /*0002*/ 	.short	(.L_7 - .L_6)
.L_6:
        /*0004*/ 	.word	0x00000082


	//----- nvinfo : EIATTR_KPARAM_INFO
	.align		4
.L_7:
        /*0008*/ 	.byte	0x04, 0x17
        /*000a*/ 	.short	(.L_9 - .L_8)
.L_8:
        /*000c*/ 	.word	0x00000000
        /*0010*/ 	.short	0x0005
        /*0012*/ 	.short	0x0020
        /*0014*/ 	.byte	0x00, 0xf0, 0x11, 0x00


	//----- nvinfo : EIATTR_KPARAM_INFO
	.align		4
.L_9:
        /*0018*/ 	.byte	0x04, 0x17
        /*001a*/ 	.short	(.L_11 - .L_10)
.L_10:
        /*001c*/ 	.word	0x00000000
        /*0020*/ 	.short	0x0004
        /*0022*/ 	.short	0x001c
        /*0024*/ 	.byte	0x00, 0xf0, 0x11, 0x00


	//----- nvinfo : EIATTR_KPARAM_INFO
	.align		4
.L_11:
        /*0028*/ 	.byte	0x04, 0x17
        /*002a*/ 	.short	(.L_13 - .L_12)
.L_12:
        /*002c*/ 	.word	0x00000000
        /*0030*/ 	.short	0x0003
        /*0032*/ 	.short	0x0018
        /*0034*/ 	.byte	0x00, 0xf0, 0x11, 0x00


	//----- nvinfo : EIATTR_KPARAM_INFO
	.align		4
.L_13:
        /*0038*/ 	.byte	0x04, 0x17
        /*003a*/ 	.short	(.L_15 - .L_14)
.L_14:
        /*003c*/ 	.word	0x00000000
        /*0040*/ 	.short	0x0002
        /*0042*/ 	.short	0x0010
        /*0044*/ 	.byte	0x00, 0xf5, 0x21, 0x00


	//----- nvinfo : EIATTR_KPARAM_INFO
	.align		4
.L_15:
        /*0048*/ 	.byte	0x04, 0x17
        /*004a*/ 	.short	(.L_17 - .L_16)
.L_16:
        /*004c*/ 	.word	0x00000000
        /*0050*/ 	.short	0x0001
        /*0052*/ 	.short	0x0008
        /*0054*/ 	.byte	0x00, 0xf5, 0x21, 0x00


	//----- nvinfo : EIATTR_KPARAM_INFO
	.align		4
.L_17:
        /*0058*/ 	.byte	0x04, 0x17
        /*005a*/ 	.short	(.L_19 - .L_18)
.L_18:
        /*005c*/ 	.word	0x00000000
        /*0060*/ 	.short	0x0000
        /*0062*/ 	.short	0x0000
        /*0064*/ 	.byte	0x00, 0xf5, 0x21, 0x00


	//----- nvinfo : EIATTR_SPARSE_MMA_MASK
	.align		4
.L_19:
        /*0068*/ 	.byte	0x03, 0x50
        /*006a*/ 	.short	0x0000


	//----- nvinfo : EIATTR_MAXREG_COUNT
	.align		4
        /*006c*/ 	.byte	0x03, 0x1b
        /*006e*/ 	.short	0x00ff


	//----- nvinfo : EIATTR_NUM_BARRIERS
	.align		4
        /*0070*/ 	.byte	0x02, 0x4c
        /*0072*/ 	.byte	0x01
	.zero		1


	//----- nvinfo : EIATTR_MERCURY_ISA_VERSION
	.align		4
        /*0074*/ 	.byte	0x03, 0x5f
        /*0076*/ 	.short	0x0101


	//----- nvinfo : EIATTR_VRC_CTA_INIT_COUNT
	.align		4
        /*0078*/ 	.byte	0x02, 0x4a
	.zero		1
	.zero		1


	//----- nvinfo : EIATTR_EXIT_INSTR_OFFSETS
	.align		4
        /*007c*/ 	.byte	0x04, 0x1c
        /*007e*/ 	.short	(.L_21 - .L_20)


	//   ....[0]....
.L_20:
        /*0080*/ 	.word	0x000005f0


	//   ....[1]....
        /*0084*/ 	.word	0x00000640


	//----- nvinfo : EIATTR_CBANK_PARAM_SIZE
	.align		4
.L_21:
        /*0088*/ 	.byte	0x03, 0x19
        /*008a*/ 	.short	0x0024


	//----- nvinfo : EIATTR_PARAM_CBANK
	.align		4
        /*008c*/ 	.byte	0x04, 0x0a
        /*008e*/ 	.short	(.L_23 - .L_22)
	.align		4
.L_22:
        /*0090*/ 	.word	index@(.nv.constant0._Z28matrix_multiplication_kernelPKfS0_Pfiii)
        /*0094*/ 	.short	0x0380
        /*0096*/ 	.short	0x0024


	//----- nvinfo : EIATTR_SW_WAR
	.align		4
.L_23:
        /*0098*/ 	.byte	0x04, 0x36
        /*009a*/ 	.short	(.L_25 - .L_24)
.L_24:
        /*009c*/ 	.word	0x00000008
.L_25:


//--------------------- .nv.callgraph             --------------------------
	.section	.nv.callgraph,"",@"SHT_CUDA_CALLGRAPH"
	.align	4
	.sectionentsize	8
	.align		4
        /*0000*/ 	.word	0x00000000
	.align		4
        /*0004*/ 	.word	0xffffffff
	.align		4
        /*0008*/ 	.word	0x00000000
	.align		4
        /*000c*/ 	.word	0xfffffffe
	.align		4
        /*0010*/ 	.word	0x00000000
	.align		4
        /*0014*/ 	.word	0xfffffffd
	.align		4
        /*0018*/ 	.word	0x00000000
	.align		4
        /*001c*/ 	.word	0xfffffffc


//--------------------- .text._Z28matrix_multiplication_kernelPKfS0_Pfiii --------------------------
	.section	.text._Z28matrix_multiplication_kernelPKfS0_Pfiii,"ax",@progbits
	.align	128
        .global         _Z28matrix_multiplication_kernelPKfS0_Pfiii
        .type           _Z28matrix_multiplication_kernelPKfS0_Pfiii,@function
        .size           _Z28matrix_multiplication_kernelPKfS0_Pfiii,(.L_x_3 - _Z28matrix_multiplication_kernelPKfS0_Pfiii)
        .other          _Z28matrix_multiplication_kernelPKfS0_Pfiii,@"STO_CUDA_ENTRY STV_DEFAULT"
_Z28matrix_multiplication_kernelPKfS0_Pfiii:
.text._Z28matrix_multiplication_kernelPKfS0_Pfiii:
[----:B------:R-:W-:Y:S01]  /*0000*/  LDC R1, c[0x0][0x37c] ;  /* 0x0000df00ff017b82 */ /* 0x000fe20000000800 */
[----:B------:R-:W0:Y:S01]  /*0010*/  S2R R0, SR_TID.Y ;  /* 0x0000000000007919 */ /* 0x000e220000002200 */
[----:B------:R-:W1:Y:S06]  /*0020*/  LDCU UR10, c[0x0][0x39c] ;  /* 0x00007380ff0a77ac */ /* 0x000e6c0008000800 */
[----:B------:R-:W0:Y:S01]  /*0030*/  LDC R2, c[0x0][0x364] ;  /* 0x0000d900ff027b82 */ /* 0x000e220000000800 */
[----:B------:R-:W-:Y:S01]  /*0040*/  HFMA2 R21, -RZ, RZ, 0, 0 ;  /* 0x00000000ff157431 */ /* 0x000fe200000001ff */
[----:B------:R-:W2:Y:S01]  /*0050*/  S2R R13, SR_TID.X ;  /* 0x00000000000d7919 */ /* 0x000ea20000002100 */
[----:B------:R-:W3:Y:S01]  /*0060*/  LDCU UR14, c[0x0][0x3a0] ;  /* 0x00007400ff0e77ac */ /* 0x000ee20008000800 */
[----:B------:R-:W4:Y:S04]  /*0070*/  LDCU.64 UR8, c[0x0][0x358] ;  /* 0x00006b00ff0877ac */ /* 0x000f280008000a00 */
[----:B------:R-:W0:Y:S08]  /*0080*/  S2UR UR4, SR_CTAID.Y ;  /* 0x00000000000479c3 */ /* 0x000e300000002600 */
[----:B------:R-:W2:Y:S01]  /*0090*/  S2UR UR5, SR_CTAID.X ;  /* 0x00000000000579c3 */ /* 0x000ea20000002500 */
[----:B-1----:R-:W-:-:S07]  /*00a0*/  UISETP.GE.AND UP0, UPT, UR10, 0x1, UPT ;  /* 0x000000010a00788c */ /* 0x002fce000bf06270 */
[----:B------:R-:W2:Y:S01]  /*00b0*/  LDC R3, c[0x0][0x360] ;  /* 0x0000d800ff037b82 */ /* 0x000ea20000000800 */
[----:B0-----:R-:W-:Y:S02]  /*00c0*/  IMAD R2, R2, UR4, R0 ;  /* 0x0000000402027c24 */ /* 0x001fe4000f8e0200 */
[----:B--2---:R-:W-:Y:S01]  /*00d0*/  IMAD R3, R3, UR5, R13 ;  /* 0x0000000503037c24 */ /* 0x004fe2000f8e020d */
[----:B---34-:R-:W-:Y:S06]  /*00e0*/  BRA.U !UP0, `(.L_x_0) ;  /* 0x0000000508347547 */ /* 0x018fec000b800000 */
[----:B------:R-:W0:Y:S01]  /*00f0*/  S2UR UR7, SR_CgaCtaId ;  /* 0x00000000000779c3 */ /* 0x000e220000008800 */
[----:B------:R-:W1:Y:S01]  /*0100*/  LDCU UR11, c[0x0][0x3a0] ;  /* 0x00007400ff0b77ac */ /* 0x000e620008000800 */
[----:B------:R-:W-:Y:S01]  /*0110*/  MOV R21, RZ ;  /* 0x000000ff00157202 */ /* 0x000fe20000000f00 */
[----:B------:R-:W-:Y:S01]  /*0120*/  IMAD R14, R2, UR10, R13 ;  /* 0x0000000a020e7c24 */ /* 0x000fe2000f8e020d */
[----:B------:R-:W-:Y:S01]  /*0130*/  UMOV UR5, 0x400 ;  /* 0x0000040000057882 */ /* 0x000fe20000000000 */
[----:B------:R-:W-:-:S03]  /*0140*/  UIADD3 UR4, UPT, UPT, UR10, 0xf, URZ ;  /* 0x0000000f0a047890 */ /* 0x000fc6000fffe0ff */
[----:B------:R-:W2:Y:S01]  /*0150*/  LDC R12, c[0x0][0x3a0] ;  /* 0x0000e800ff0c7b82 */ /* 0x000ea20000000800 */
[----:B------:R-:W-:Y:S02]  /*0160*/  UIADD3 UR6, UPT, UPT, UR5, 0x400, URZ ;  /* 0x0000040005067890 */ /* 0x000fe4000fffe0ff */
[----:B------:R-:W-:Y:S01]  /*0170*/  USHF.R.U32.HI UR4, URZ, 0x4, UR4 ;  /* 0x00000004ff047899 */ /* 0x000fe20008011604 */
[----:B------:R-:W3:Y:S03]  /*0180*/  LDCU.64 UR12, c[0x0][0x398] ;  /* 0x00007300ff0c77ac */ /* 0x000ee60008000a00 */
[----:B------:R-:W-:Y:S01]  /*0190*/  UIADD3 UR4, UPT, UPT, -UR4, URZ, URZ ;  /* 0x000000ff04047290 */ /* 0x000fe2000fffe1ff */
[----:B-1----:R-:W-:Y:S01]  /*01a0*/  IMAD R19, R0, UR11, R3 ;  /* 0x0000000b00137c24 */ /* 0x002fe2000f8e0203 */
[----:B0-----:R-:W-:Y:S02]  /*01b0*/  ULEA UR6, UR7, UR6, 0x18 ;  /* 0x0000000607067291 */ /* 0x001fe4000f8ec0ff */
[----:B------:R-:W-:-:S04]  /*01c0*/  ULEA UR5, UR7, UR5, 0x18 ;  /* 0x0000000507057291 */ /* 0x000fc8000f8ec0ff */
[----:B------:R-:W-:Y:S02]  /*01d0*/  LEA R15, R13, UR6, 0x2 ;  /* 0x000000060d0f7c11 */ /* 0x000fe4000f8e10ff */
[----:B------:R-:W-:-:S03]  /*01e0*/  LEA R16, R0, UR5, 0x6 ;  /* 0x0000000500107c11 */ /* 0x000fc6000f8e30ff */
[----:B------:R-:W-:Y:S01]  /*01f0*/  IMAD R17, R0, 0x44, R15 ;  /* 0x0000004400117824 */ /* 0x000fe200078e020f */
[----:B---3--:R-:W-:-:S07]  /*0200*/  LEA R18, R13, R16, 0x2 ;  /* 0x000000100d127211 */ /* 0x008fce00078e10ff */
.L_x_1:
[----:B------:R-:W-:Y:S01]  /*0210*/  ISETP.GE.U32.AND P1, PT, R13, UR13, PT ;  /* 0x0000000d0d007c0c */ /* 0x000fe2000bf26070 */
[----:B------:R-:W-:Y:S01]  /*0220*/  HFMA2 R22, -RZ, RZ, 0, 0 ;  /* 0x00000000ff167431 */ /* 0x000fe200000001ff */
[----:B------:R-:W-:Y:S02]  /*0230*/  ISETP.GE.U32.AND P0, PT, R0, UR13, PT ;  /* 0x0000000d00007c0c */ /* 0x000fe4000bf06070 */
[----:B------:R-:W-:Y:S02]  /*0240*/  ISETP.GE.OR P1, PT, R2, UR12, P1 ;  /* 0x0000000c02007c0c */ /* 0x000fe40008f26670 */
[----:B--2---:R-:W-:Y:S02]  /*0250*/  ISETP.GE.OR P0, PT, R3, R12, P0 ;  /* 0x0000000c0300720c */ /* 0x004fe40000706670 */
[----:B------:R-:W-:-:S09]  /*0260*/  MOV R29, RZ ;  /* 0x000000ff001d7202 */ /* 0x000fd20000000f00 */
[----:B------:R-:W0:Y:S08]  /*0270*/  @!P1 LDC.64 R6, c[0x0][0x380] ;  /* 0x0000e000ff069b82 */ /* 0x000e300000000a00 */
[----:B------:R-:W1:Y:S01]  /*0280*/  @!P0 LDC.64 R4, c[0x0][0x388] ;  /* 0x0000e200ff048b82 */ /* 0x000e620000000a00 */
[----:B0-----:R-:W-:-:S05]  /*0290*/  @!P1 IMAD.WIDE.U32 R6, R14, 0x4, R6 ;  /* 0x000000040e069825 */ /* 0x001fca00078e0006 */
[----:B------:R-:W2:Y:S01]  /*02a0*/  @!P1 LDG.E R29, desc[UR8][R6.64] ;  /* 0x00000008061d9981 */ /* 0x000ea2000c1e1900 */
[----:B-1----:R-:W-:-:S05]  /*02b0*/  @!P0 IMAD.WIDE.U32 R24, R19, 0x4, R4 ;  /* 0x0000000413188825 */ /* 0x002fca00078e0004 */
[----:B------:R-:W3:Y:S01]  /*02c0*/  @!P0 LDG.E R22, desc[UR8][R24.64] ;  /* 0x0000000818168981 */ /* 0x000ee2000c1e1900 */
[----:B------:R-:W-:-:S04]  /*02d0*/  UIADD3 UR4, UPT, UPT, UR4, 0x1, URZ ;  /* 0x0000000104047890 */ /* 0x000fc8000fffe0ff */
[----:B------:R-:W-:Y:S01]  /*02e0*/  UISETP.NE.AND UP0, UPT, UR4, URZ, UPT ;  /* 0x000000ff0400728c */ /* 0x000fe2000bf05270 */
[----:B------:R-:W-:Y:S02]  /*02f0*/  IADD3 R0, PT, PT, R0, 0x10, RZ ;  /* 0x0000001000007810 */ /* 0x000fe40007ffe0ff */
[----:B------:R-:W-:Y:S02]  /*0300*/  IADD3 R13, PT, PT, R13, 0x10, RZ ;  /* 0x000000100d0d7810 */ /* 0x000fe40007ffe0ff */
[----:B------:R-:W-:Y:S02]  /*0310*/  IADD3 R14, PT, PT, R14, 0x10, RZ ;  /* 0x000000100e0e7810 */ /* 0x000fe40007ffe0ff */
[----:B------:R-:W-:Y:S01]  /*0320*/  LEA R19, R12, R19, 0x4 ;  /* 0x000000130c137211 */ /* 0x000fe200078e20ff */
[----:B--2---:R-:W-:Y:S04]  /*0330*/  STS [R18], R29 ;  /* 0x0000001d12007388 */ /* 0x004fe80000000800 */
[----:B---3--:R-:W-:Y:S01]  /*0340*/  STS [R17], R22 ;  /* 0x0000001611007388 */ /* 0x008fe20000000800 */
[----:B------:R-:W-:Y:S06]  /*0350*/  BAR.SYNC.DEFER_BLOCKING 0x0 ;  /* 0x0000000000007b1d */ /* 0x000fec0000010000 */
[----:B------:R-:W-:Y:S04]  /*0360*/  LDS R28, [R15] ;  /* 0x000000000f1c7984 */ /* 0x000fe80000000800 */
[----:B------:R-:W0:Y:S04]  /*0370*/  LDS.128 R8, [R16] ;  /* 0x0000000010087984 */ /* 0x000e280000000c00 */
[----:B------:R-:W1:Y:S04]  /*0380*/  LDS R29, [R15+0x44] ;  /* 0x000044000f1d7984 */ /* 0x000e680000000800 */
[----:B------:R-:W2:Y:S04]  /*0390*/  LDS R27, [R15+0x88] ;  /* 0x000088000f1b7984 */ /* 0x000ea80000000800 */
[----:B------:R-:W3:Y:S04]  /*03a0*/  LDS R26, [R15+0xcc] ;  /* 0x0000cc000f1a7984 */ /* 0x000ee80000000800 */
[----:B------:R-:W-:Y:S04]  /*03b0*/  LDS R23, [R15+0x110] ;  /* 0x000110000f177984 */ /* 0x000fe80000000800 */
[----:B------:R-:W4:Y:S04]  /*03c0*/  LDS.128 R4, [R16+0x10] ;  /* 0x0000100010047984 */ /* 0x000f280000000c00 */
[----:B------:R-:W5:Y:S04]  /*03d0*/  LDS R20, [R15+0x154] ;  /* 0x000154000f147984 */ /* 0x000f680000000800 */
[----:B------:R-:W5:Y:S04]  /*03e0*/  LDS R25, [R15+0x198] ;  /* 0x000198000f197984 */ /* 0x000f680000000800 */
[----:B------:R-:W5:Y:S04]  /*03f0*/  LDS R22, [R15+0x1dc] ;  /* 0x0001dc000f167984 */ /* 0x000f680000000800 */
[----:B------:R-:W-:Y:S01]  /*0400*/  LDS R24, [R15+0x264] ;  /* 0x000264000f187984 */ /* 0x000fe20000000800 */
[----:B0-----:R-:W-:-:S03]  /*0410*/  FFMA R8, R8, R28, R21 ;  /* 0x0000001c08087223 */ /* 0x001fc60000000015 */
[----:B------:R-:W-:Y:S01]  /*0420*/  LDS R21, [R15+0x220] ;  /* 0x000220000f157984 */ /* 0x000fe20000000800 */
[----:B-1----:R-:W-:-:S04]  /*0430*/  FFMA R8, R29, R9, R8 ;  /* 0x000000091d087223 */ /* 0x002fc80000000008 */
[----:B--2---:R-:W-:-:S04]  /*0440*/  FFMA R27, R27, R10, R8 ;  /* 0x0000000a1b1b7223 */ /* 0x004fc80000000008 */
[----:B---3--:R-:W-:Y:S02]  /*0450*/  FFMA R27, R26, R11, R27 ;  /* 0x0000000b1a1b7223 */ /* 0x008fe4000000001b */
[----:B------:R-:W0:Y:S02]  /*0460*/  LDS.128 R8, [R16+0x20] ;  /* 0x0000200010087984 */ /* 0x000e240000000c00 */
[----:B----4-:R-:W-:-:S04]  /*0470*/  FFMA R23, R4, R23, R27 ;  /* 0x0000001704177223 */ /* 0x010fc8000000001b */
[----:B-----5:R-:W-:Y:S02]  /*0480*/  FFMA R20, R20, R5, R23 ;  /* 0x0000000514147223 */ /* 0x020fe40000000017 */
[----:B------:R-:W1:Y:S02]  /*0490*/  LDS R23, [R15+0x2a8] ;  /* 0x0002a8000f177984 */ /* 0x000e640000000800 */
[----:B------:R-:W-:Y:S02]  /*04a0*/  FFMA R25, R25, R6, R20 ;  /* 0x0000000619197223 */ /* 0x000fe40000000014 */
[----:B------:R-:W2:Y:S02]  /*04b0*/  LDS R20, [R15+0x2ec] ;  /* 0x0002ec000f147984 */ /* 0x000ea40000000800 */
[----:B------:R-:W-:Y:S02]  /*04c0*/  FFMA R27, R22, R7, R25 ;  /* 0x00000007161b7223 */ /* 0x000fe40000000019 */
[----:B------:R-:W-:Y:S04]  /*04d0*/  LDS R25, [R15+0x330] ;  /* 0x000330000f197984 */ /* 0x000fe80000000800 */
[----:B------:R-:W3:Y:S04]  /*04e0*/  LDS.128 R4, [R16+0x30] ;  /* 0x0000300010047984 */ /* 0x000ee80000000c00 */
[----:B------:R-:W4:Y:S01]  /*04f0*/  LDS R22, [R15+0x374] ;  /* 0x000374000f167984 */ /* 0x000f220000000800 */
[----:B0-----:R-:W-:-:S03]  /*0500*/  FFMA R27, R8, R21, R27 ;  /* 0x00000015081b7223 */ /* 0x001fc6000000001b */
[----:B------:R-:W0:Y:S04]  /*0510*/  LDS R21, [R15+0x3b8] ;  /* 0x0003b8000f157984 */ /* 0x000e280000000800 */
[----:B------:R-:W5:Y:S01]  /*0520*/  LDS R8, [R15+0x3fc] ;  /* 0x0003fc000f087984 */ /* 0x000f620000000800 */
[----:B------:R-:W-:-:S04]  /*0530*/  FFMA R24, R24, R9, R27 ;  /* 0x0000000918187223 */ /* 0x000fc8000000001b */
[----:B-1----:R-:W-:-:S04]  /*0540*/  FFMA R23, R23, R10, R24 ;  /* 0x0000000a17177223 */ /* 0x002fc80000000018 */
[----:B--2---:R-:W-:-:S04]  /*0550*/  FFMA R11, R20, R11, R23 ;  /* 0x0000000b140b7223 */ /* 0x004fc80000000017 */
[----:B---3--:R-:W-:-:S04]  /*0560*/  FFMA R11, R4, R25, R11 ;  /* 0x00000019040b7223 */ /* 0x008fc8000000000b */
[----:B----4-:R-:W-:-:S04]  /*0570*/  FFMA R22, R22, R5, R11 ;  /* 0x0000000516167223 */ /* 0x010fc8000000000b */
[----:B0-----:R-:W-:-:S04]  /*0580*/  FFMA R21, R21, R6, R22 ;  /* 0x0000000615157223 */ /* 0x001fc80000000016 */
[----:B-----5:R-:W-:Y:S01]  /*0590*/  FFMA R21, R8, R7, R21 ;  /* 0x0000000708157223 */ /* 0x020fe20000000015 */
[----:B------:R-:W-:Y:S06]  /*05a0*/  BAR.SYNC.DEFER_BLOCKING 0x0 ;  /* 0x0000000000007b1d */ /* 0x000fec0000010000 */
[----:B------:R-:W-:Y:S05]  /*05b0*/  BRA.U UP0, `(.L_x_1) ;  /* 0xfffffffd00147547 */ /* 0x000fea000b83ffff */
.L_x_0:
[----:B------:R-:W0:Y:S01]  /*05c0*/  LDCU UR4, c[0x0][0x398] ;  /* 0x00007300ff0477ac */ /* 0x000e220008000800 */
[----:B------:R-:W-:-:S04]  /*05d0*/  ISETP.GE.AND P0, PT, R3, UR14, PT ;  /* 0x0000000e03007c0c */ /* 0x000fc8000bf06270 */
[----:B0-----:R-:W-:-:S13]  /*05e0*/  ISETP.GE.OR P0, PT, R2, UR4, P0 ;  /* 0x0000000402007c0c */ /* 0x001fda0008706670 */
[----:B------:R-:W-:Y:S05]  /*05f0*/  @P0 EXIT ;  /* 0x000000000000094d */ /* 0x000fea0003800000 */
[----:B------:R-:W0:Y:S01]  /*0600*/  LDC.64 R4, c[0x0][0x390] ;  /* 0x0000e400ff047b82 */ /* 0x000e220000000a00 */
[----:B------:R-:W-:-:S04]  /*0610*/  IMAD R3, R2, UR14, R3 ;  /* 0x0000000e02037c24 */ /* 0x000fc8000f8e0203 */
[----:B0-----:R-:W-:-:S05]  /*0620*/  IMAD.WIDE R2, R3, 0x4, R4 ;  /* 0x0000000403027825 */ /* 0x001fca00078e0204 */
[----:B------:R-:W-:Y:S01]  /*0630*/  STG.E desc[UR8][R2.64], R21 ;  /* 0x0000001502007986 */ /* 0x000fe2000c101908 */
[----:B------:R-:W-:Y:S05]  /*0640*/  EXIT ;  /* 0x000000000000794d */ /* 0x000fea0003800000 */
.L_x_2:
[----:B------:R-:W-:-:S00]  /*0650*/  BRA `(.L_x_2) ;  /* 0xfffffffc00fc7947 */ /* 0x000fc0000383ffff */
[----:B------:R-:W-:-:S00]  /*0660*/  NOP ;  /* 0x0000000000007918 */ /* 0x000fc00000000000 */
        /* <DEDUP_REMOVED lines=9> */
.L_x_3:


//--------------------- .nv.shared._Z28matrix_multiplication_kernelPKfS0_Pfiii --------------------------
	.section	.nv.shared._Z28matrix_multiplication_kernelPKfS0_Pfiii,"aw",@nobits
	.sectionflags	@""
	.align	4
.nv.shared._Z28matrix_multiplication_kernelPKfS0_Pfiii:
	.zero		3136


//--------------------- .nv.shared.reserved.0     --------------------------
	.section	.nv.shared.reserved.0,"aw",@nobits
	.weak		__nv_reservedSMEM_offset_0_alias
	.size		__nv_reservedSMEM_offset_0_alias, 0, 64
	.other		__nv_reservedSMEM_offset_0_alias,@"STO_CUDA_RESERVED_SHARED STV_DEFAULT"
__nv_reservedSMEM_offset_0_alias:
	.zero		0
	.zero		64


//--------------------- .nv.constant0._Z28matrix_multiplication_kernelPKfS0_Pfiii --------------------------
	.section	.nv.constant0._Z28matrix_multiplication_kernelPKfS0_Pfiii,"a",@progbits
	.sectionflags	@""
	.align	4
.nv.constant0._Z28matrix_multiplication_kernelPKfS0_Pfiii:
	.zero		932


//--------------------- SYMBOLS --------------------------

	.type		.nv.reservedSmem.offset0,@object
	.size		.nv.reservedSmem.offset0,0x4
	.type		.nv.reservedSmem.cap,@object
	.size		.nv.reservedSmem.cap,0x4
